//
// Generated by NVIDIA NVVM Compiler
//
// Compiler Build ID: CL-36424714
// Cuda compilation tools, release 13.0, V13.0.88
// Based on NVVM 20.0.0
//

.version 9.0
.target sm_100
.address_size 64

	// .globl	addOne

.visible .entry addOne(
	.param .u64 .ptr .align 1 addOne_param_0,
	.param .u32 addOne_param_1
)
{
	.reg .pred 	%p<2>;
	.reg .b32 	%r<15>;
	.reg .b64 	%rd<5>;
	.reg .b64 	%fd<3>;

	ld.param.u64 	%rd1, [addOne_param_0];
	ld.param.u32 	%r2, [addOne_param_1];
	mov.u32 	%r3, %ctaid.x;
	mov.u32 	%r4, %ctaid.y;
	mov.u32 	%r5, %nctaid.x;
	mad.lo.s32 	%r6, %r4, %r5, %r3;
	mov.u32 	%r7, %ntid.x;
	mov.u32 	%r8, %ntid.y;
	mov.u32 	%r9, %ntid.z;
	mov.u32 	%r10, %tid.z;
	mov.u32 	%r11, %tid.y;
	mov.u32 	%r12, %tid.x;
	mad.lo.s32 	%r13, %r6, %r9, %r10;
	mad.lo.s32 	%r14, %r13, %r8, %r11;
	mad.lo.s32 	%r1, %r14, %r7, %r12;
	setp.ge.s32 	%p1, %r1, %r2;
	@%p1 bra 	$L__BB0_2;
	cvta.to.global.u64 	%rd2, %rd1;
	mul.wide.s32 	%rd3, %r1, 8;
	add.s64 	%rd4, %rd2, %rd3;
	ld.global.f64 	%fd1, [%rd4];
	add.f64 	%fd2, %fd1, 0d3FF0000000000000;
	st.global.f64 	[%rd4], %fd2;
$L__BB0_2:
	ret;

}
	// .globl	addOneFloat
.visible .entry addOneFloat(
	.param .u64 .ptr .align 1 addOneFloat_param_0,
	.param .u32 addOneFloat_param_1,
	.param .u64 .ptr .align 1 addOneFloat_param_2
)
{
	.reg .pred 	%p<2>;
	.reg .b32 	%r<15>;
	.reg .b32 	%f<3>;
	.reg .b64 	%rd<9>;
	.reg .b64 	%fd<2>;

	ld.param.u64 	%rd1, [addOneFloat_param_0];
	ld.param.u32 	%r2, [addOneFloat_param_1];
	ld.param.u64 	%rd2, [addOneFloat_param_2];
	mov.u32 	%r3, %ctaid.x;
	mov.u32 	%r4, %ctaid.y;
	mov.u32 	%r5, %nctaid.x;
	mad.lo.s32 	%r6, %r4, %r5, %r3;
	mov.u32 	%r7, %ntid.x;
	mov.u32 	%r8, %ntid.y;
	mov.u32 	%r9, %ntid.z;
	mov.u32 	%r10, %tid.z;
	mov.u32 	%r11, %tid.y;
	mov.u32 	%r12, %tid.x;
	mad.lo.s32 	%r13, %r6, %r9, %r10;
	mad.lo.s32 	%r14, %r13, %r8, %r11;
	mad.lo.s32 	%r1, %r14, %r7, %r12;
	setp.ge.s32 	%p1, %r1, %r2;
	@%p1 bra 	$L__BB1_2;
	cvta.to.global.u64 	%rd3, %rd1;
	cvta.to.global.u64 	%rd4, %rd2;
	mul.wide.s32 	%rd5, %r1, 8;
	add.s64 	%rd6, %rd3, %rd5;
	ld.global.f64 	%fd1, [%rd6];
	cvt.rn.f32.f64 	%f1, %fd1;
	add.f32 	%f2, %f1, 0f3F800000;
	mul.wide.s32 	%rd7, %r1, 4;
	add.s64 	%rd8, %rd4, %rd7;
	st.global.f32 	[%rd8], %f2;
$L__BB1_2:
	ret;

}


// ===== COMPILED SASS (sm_100) =====

	.target	sm_100

	.elftype	@"ET_EXEC"


//--------------------- .note.nv.tkinfo           --------------------------
	.section	.note.nv.tkinfo,"",@"SHT_NOTE"
	.sectionflags	@"SHF_NOTE_NV_TKINFO"
	.tkinfo
        /*0018*/ 	.word	0x00000002
        /*0030*/ 	.string	""
        /*0030*/ 	.string	"ptxas"
        /*0030*/ 	.string	"Cuda compilation tools, release 13.0, V13.0.88"
        /*0030*/ 	.string	"Build cuda_13.0.r13.0/compiler.36424714_0"
        /*0030*/ 	.string	"-arch sm_100 -m 64 "



//--------------------- .note.nv.cuinfo           --------------------------
	.section	.note.nv.cuinfo,"",@"SHT_NOTE"
	.sectionflags	@"SHF_NOTE_NV_CUINFO"
        /*0018*/ 	.short	0x0002
        /*001a*/ 	.short	0x0064
        /*001c*/ 	.short	0x0082
	.zero		2


//--------------------- .nv.info                  --------------------------
	.section	.nv.info,"",@"SHT_CUDA_INFO"
	.align	4


	//----- nvinfo : EIATTR_REGCOUNT
	.align		4
        /*0000*/ 	.byte	0x04, 0x2f
        /*0002*/ 	.short	(.L_1 - .L_0)
	.align		4
.L_0:
        /*0004*/ 	.word	index@(addOne)
        /*0008*/ 	.word	0x0000000a


	//----- nvinfo : EIATTR_FRAME_SIZE
	.align		4
.L_1:
        /*000c*/ 	.byte	0x04, 0x11
        /*000e*/ 	.short	(.L_3 - .L_2)
	.align		4
.L_2:
        /*0010*/ 	.word	index@(addOne)
        /*0014*/ 	.word	0x00000000


	//----- nvinfo : EIATTR_REGCOUNT
	.align		4
.L_3:
        /*0018*/ 	.byte	0x04, 0x2f
        /*001a*/ 	.short	(.L_5 - .L_4)
	.align		4
.L_4:
        /*001c*/ 	.word	index@(addOneFloat)
        /*0020*/ 	.word	0x0000000a


	//----- nvinfo : EIATTR_FRAME_SIZE
	.align		4
.L_5:
        /*0024*/ 	.byte	0x04, 0x11
        /*0026*/ 	.short	(.L_7 - .L_6)
	.align		4
.L_6:
        /*0028*/ 	.word	index@(addOneFloat)
        /*002c*/ 	.word	0x00000000


	//----- nvinfo : EIATTR_MIN_STACK_SIZE
	.align		4
.L_7:
        /*0030*/ 	.byte	0x04, 0x12
        /*0032*/ 	.short	(.L_9 - .L_8)
	.align		4
.L_8:
        /*0034*/ 	.word	index@(addOneFloat)
        /*0038*/ 	.word	0x00000000


	//----- nvinfo : EIATTR_MIN_STACK_SIZE
	.align		4
.L_9:
        /*003c*/ 	.byte	0x04, 0x12
        /*003e*/ 	.short	(.L_11 - .L_10)
	.align		4
.L_10:
        /*0040*/ 	.word	index@(addOne)
        /*0044*/ 	.word	0x00000000
.L_11:


//--------------------- .nv.compat                --------------------------
	.section	.nv.compat,"",@"SHT_CUDA_COMPAT_INFO"
	.align	4
        /*0000*/ 	.byte	0x02, 0x09, 0x00, 0x00, 0x02, 0x02, 0x01, 0x00, 0x02, 0x05, 0x05, 0x00, 0x03, 0x07, 0x01, 0x01
        /*0010*/ 	.byte	0x02, 0x03, 0x00, 0x00, 0x02, 0x06, 0x01, 0x00, 0x04, 0x0b, 0x08, 0x00, 0x01, 0x00, 0x00, 0x00
        /*0020*/ 	.byte	0x00, 0x00, 0x00, 0x00


//--------------------- .nv.info.addOneFloat      --------------------------
	.section	.nv.info.addOneFloat,"",@"SHT_CUDA_INFO"
	.sectionflags	@""
	.align	4


	//----- nvinfo : EIATTR_CUDA_API_VERSION
	.align		4
        /*0000*/ 	.byte	0x04, 0x37
        /*0002*/ 	.short	(.L_13 - .L_12)
.L_12:
        /*0004*/ 	.word	0x00000082


	//----- nvinfo : EIATTR_KPARAM_INFO
	.align		4
.L_13:
        /*0008*/ 	.byte	0x04, 0x17
        /*000a*/ 	.short	(.L_15 - .L_14)
.L_14:
        /*000c*/ 	.word	0x00000000
        /*0010*/ 	.short	0x0002
        /*0012*/ 	.short	0x0010
        /*0014*/ 	.byte	0x00, 0xf5, 0x21, 0x00


	//----- nvinfo : EIATTR_KPARAM_INFO
	.align		4
.L_15:
        /*0018*/ 	.byte	0x04, 0x17
        /*001a*/ 	.short	(.L_17 - .L_16)
.L_16:
        /*001c*/ 	.word	0x00000000
        /*0020*/ 	.short	0x0001
        /*0022*/ 	.short	0x0008
        /*0024*/ 	.byte	0x00, 0xf0, 0x11, 0x00


	//----- nvinfo : EIATTR_KPARAM_INFO
	.align		4
.L_17:
        /*0028*/ 	.byte	0x04, 0x17
        /*002a*/ 	.short	(.L_19 - .L_18)
.L_18:
        /*002c*/ 	.word	0x00000000
        /*0030*/ 	.short	0x0000
        /*0032*/ 	.short	0x0000
        /*0034*/ 	.byte	0x00, 0xf5, 0x21, 0x00


	//----- nvinfo : EIATTR_SPARSE_MMA_MASK
	.align		4
.L_19:
        /*0038*/ 	.byte	0x03, 0x50
        /*003a*/ 	.short	0x0000


	//----- nvinfo : EIATTR_MAXREG_COUNT
	.align		4
        /*003c*/ 	.byte	0x03, 0x1b
        /*003e*/ 	.short	0x00ff


	//----- nvinfo : EIATTR_MERCURY_ISA_VERSION
	.align		4
        /*0040*/ 	.byte	0x03, 0x5f
        /*0042*/ 	.short	0x0101


	//----- nvinfo : EIATTR_VRC_CTA_INIT_COUNT
	.align		4
        /*0044*/ 	.byte	0x02, 0x4a
	.zero		1
	.zero		1


	//----- nvinfo : EIATTR_EXIT_INSTR_OFFSETS
	.align		4
        /*0048*/ 	.byte	0x04, 0x1c
        /*004a*/ 	.short	(.L_21 - .L_20)


	//   ....[0]....
.L_20:
        /*004c*/ 	.word	0x00000100


	//   ....[1]....
        /*0050*/ 	.word	0x000001a0


	//----- nvinfo : EIATTR_CBANK_PARAM_SIZE
	.align		4
.L_21:
        /*0054*/ 	.byte	0x03, 0x19
        /*0056*/ 	.short	0x0018


	//----- nvinfo : EIATTR_PARAM_CBANK
	.align		4
        /*0058*/ 	.byte	0x04, 0x0a
        /*005a*/ 	.short	(.L_23 - .L_22)
	.align		4
.L_22:
        /*005c*/ 	.word	index@(.nv.constant0.addOneFloat)
        /*0060*/ 	.short	0x0380
        /*0062*/ 	.short	0x0018


	//----- nvinfo : EIATTR_SW_WAR
	.align		4
.L_23:
        /*0064*/ 	.byte	0x04, 0x36
        /*0066*/ 	.short	(.L_25 - .L_24)
.L_24:
        /*0068*/ 	.word	0x00000008
.L_25:


//--------------------- .nv.info.addOne           --------------------------
	.section	.nv.info.addOne,"",@"SHT_CUDA_INFO"
	.sectionflags	@""
	.align	4


	//----- nvinfo : EIATTR_CUDA_API_VERSION
	.align		4
        /*0000*/ 	.byte	0x04, 0x37
        /*0002*/ 	.short	(.L_27 - .L_26)
.L_26:
        /*0004*/ 	.word	0x00000082


	//----- nvinfo : EIATTR_KPARAM_INFO
	.align		4
.L_27:
        /*0008*/ 	.byte	0x04, 0x17
        /*000a*/ 	.short	(.L_29 - .L_28)
.L_28:
        /*000c*/ 	.word	0x00000000
        /*0010*/ 	.short	0x0001
        /*0012*/ 	.short	0x0008
        /*0014*/ 	.byte	0x00, 0xf0, 0x11, 0x00


	//----- nvinfo : EIATTR_KPARAM_INFO
	.align		4
.L_29:
        /*0018*/ 	.byte	0x04, 0x17
        /*001a*/ 	.short	(.L_31 - .L_30)
.L_30:
        /*001c*/ 	.word	0x00000000
        /*0020*/ 	.short	0x0000
        /*0022*/ 	.short	0x0000
        /*0024*/ 	.byte	0x00, 0xf5, 0x21, 0x00


	//----- nvinfo : EIATTR_SPARSE_MMA_MASK
	.align		4
.L_31:
        /*0028*/ 	.byte	0x03, 0x50
        /*002a*/ 	.short	0x0000


	//----- nvinfo : EIATTR_MAXREG_COUNT
	.align		4
        /*002c*/ 	.byte	0x03, 0x1b
        /*002e*/ 	.short	0x00ff


	//----- nvinfo : EIATTR_MERCURY_ISA_VERSION
	.align		4
        /*0030*/ 	.byte	0x03, 0x5f
        /*0032*/ 	.short	0x0101


	//----- nvinfo : EIATTR_VRC_CTA_INIT_COUNT
	.align		4
        /*0034*/ 	.byte	0x02, 0x4a
	.zero		1
	.zero		1


	//----- nvinfo : EIATTR_EXIT_INSTR_OFFSETS
	.align		4
        /*0038*/ 	.byte	0x04, 0x1c
        /*003a*/ 	.short	(.L_33 - .L_32)


	//   ....[0]....
.L_32:
        /*003c*/ 	.word	0x00000100


	//   ....[1]....
        /*0040*/ 	.word	0x00000170


	//----- nvinfo : EIATTR_CBANK_PARAM_SIZE
	.align		4
.L_33:
        /*0044*/ 	.byte	0x03, 0x19
        /*0046*/ 	.short	0x000c


	//----- nvinfo : EIATTR_PARAM_CBANK
	.align		4
        /*0048*/ 	.byte	0x04, 0x0a
        /*004a*/ 	.short	(.L_35 - .L_34)
	.align		4
.L_34:
        /*004c*/ 	.word	index@(.nv.constant0.addOne)
        /*0050*/ 	.short	0x0380
        /*0052*/ 	.short	0x000c


	//----- nvinfo : EIATTR_SW_WAR
	.align		4
.L_35:
        /*0054*/ 	.byte	0x04, 0x36
        /*0056*/ 	.short	(.L_37 - .L_36)
.L_36:
        /*0058*/ 	.word	0x00000008
.L_37:


//--------------------- .nv.callgraph             --------------------------
	.section	.nv.callgraph,"",@"SHT_CUDA_CALLGRAPH"
	.align	4
	.sectionentsize	8
	.align		4
        /*0000*/ 	.word	0x00000000
	.align		4
        /*0004*/ 	.word	0xffffffff
	.align		4
        /*0008*/ 	.word	0x00000000
	.align		4
        /*000c*/ 	.word	0xfffffffe
	.align		4
        /*0010*/ 	.word	0x00000000
	.align		4
        /*0014*/ 	.word	0xfffffffd
	.align		4
        /*0018*/ 	.word	0x00000000
	.align		4
        /*001c*/ 	.word	0xfffffffc


//--------------------- .text.addOneFloat         --------------------------
	.section	.text.addOneFloat,"ax",@progbits
	.align	128
        .global         addOneFloat
        .type           addOneFloat,@function
        .size           addOneFloat,(.L_x_2 - addOneFloat)
        .other          addOneFloat,@"STO_CUDA_ENTRY STV_DEFAULT"
addOneFloat:
.text.addOneFloat:
[----:B------:R-:W-:Y:S01]  /*0000*/  LDC R1, c[0x0][0x37c] ;  /* 0x0000df00ff017b82 */ /* 0x000fe20000000800 */
[----:B------:R-:W0:Y:S07]  /*0010*/  S2R R3, SR_TID.Z ;  /* 0x0000000000037919 */ /* 0x000e2e0000002300 */
[----:B------:R-:W-:Y:S01]  /*0020*/  S2UR UR4, SR_CTAID.X ;  /* 0x00000000000479c3 */ /* 0x000fe20000002500 */
[----:B------:R-:W1:Y:S01]  /*0030*/  LDCU UR6, c[0x0][0x370] ;  /* 0x00006e00ff0677ac */ /* 0x000e620008000800 */
[----:B------:R-:W2:Y:S01]  /*0040*/  S2R R5, SR_TID.Y ;  /* 0x0000000000057919 */ /* 0x000ea20000002200 */
[----:B------:R-:W3:Y:S01]  /*0050*/  LDCU UR7, c[0x0][0x360] ;  /* 0x00006c00ff0777ac */ /* 0x000ee20008000800 */
[----:B------:R-:W3:Y:S04]  /*0060*/  S2R R7, SR_TID.X ;  /* 0x0000000000077919 */ /* 0x000ee80000002100 */
[----:B------:R-:W1:Y:S01]  /*0070*/  S2UR UR5, SR_CTAID.Y ;  /* 0x00000000000579c3 */ /* 0x000e620000002600 */
[----:B------:R-:W2:Y:S07]  /*0080*/  LDCU UR8, c[0x0][0x364] ;  /* 0x00006c80ff0877ac */ /* 0x000eae0008000800 */
[----:B------:R-:W0:Y:S01]  /*0090*/  LDC R0, c[0x0][0x368] ;  /* 0x0000da00ff007b82 */ /* 0x000e220000000800 */
[----:B-1----:R-:W-:Y:S01]  /*00a0*/  UIMAD UR4, UR5, UR6, UR4 ;  /* 0x00000006050472a4 */ /* 0x002fe2000f8e0204 */
[----:B------:R-:W1:Y:S05]  /*00b0*/  LDCU UR5, c[0x0][0x388] ;  /* 0x00007100ff0577ac */ /* 0x000e6a0008000800 */
[----:B0-----:R-:W-:-:S04]  /*00c0*/  IMAD R0, R0, UR4, R3 ;  /* 0x0000000400007c24 */ /* 0x001fc8000f8e0203 */
[----:B--2---:R-:W-:-:S04]  /*00d0*/  IMAD R0, R0, UR8, R5 ;  /* 0x0000000800007c24 */ /* 0x004fc8000f8e0205 */
[----:B---3--:R-:W-:-:S05]  /*00e0*/  IMAD R7, R0, UR7, R7 ;  /* 0x0000000700077c24 */ /* 0x008fca000f8e0207 */
[----:B-1----:R-:W-:-:S13]  /*00f0*/  ISETP.GE.AND P0, PT, R7, UR5, PT ;  /* 0x0000000507007c0c */ /* 0x002fda000bf06270 */
[----:B------:R-:W-:Y:S05]  /*0100*/  @P0 EXIT ;  /* 0x000000000000094d */ /* 0x000fea0003800000 */
[----:B------:R-:W0:Y:S01]  /*0110*/  LDC.64 R2, c[0x0][0x380] ;  /* 0x0000e000ff027b82 */ /* 0x000e220000000a00 */
[----:B------:R-:W1:Y:S07]  /*0120*/  LDCU.64 UR4, c[0x0][0x358] ;  /* 0x00006b00ff0477ac */ /* 0x000e6e0008000a00 */
[----:B------:R-:W2:Y:S01]  /*0130*/  LDC.64 R4, c[0x0][0x390] ;  /* 0x0000e400ff047b82 */ /* 0x000ea20000000a00 */
[----:B0-----:R-:W-:-:S06]  /*0140*/  IMAD.WIDE R2, R7, 0x8, R2 ;  /* 0x0000000807027825 */ /* 0x001fcc00078e0202 */
[----:B-1----:R-:W3:Y:S01]  /*0150*/  LDG.E.64 R2, desc[UR4][R2.64] ;  /* 0x0000000402027981 */ /* 0x002ee2000c1e1b00 */
[----:B--2---:R-:W-:Y:S01]  /*0160*/  IMAD.WIDE R4, R7, 0x4, R4 ;  /* 0x0000000407047825 */ /* 0x004fe200078e0204 */
[----:B---3--:R-:W0:Y:S03]  /*0170*/  F2F.F32.F64 R0, R2 ;  /* 0x0000000200007310 */ /* 0x008e260000301000 */
[----:B0-----:R-:W-:-:S05]  /*0180*/  FADD R7, R0, 1 ;  /* 0x3f80000000077421 */ /* 0x001fca0000000000 */
[----:B------:R-:W-:Y:S01]  /*0190*/  STG.E desc[UR4][R4.64], R7 ;  /* 0x0000000704007986 */ /* 0x000fe2000c101904 */
[----:B------:R-:W-:Y:S05]  /*01a0*/  EXIT ;  /* 0x000000000000794d */ /* 0x000fea0003800000 */
.L_x_0:
[----:B------:R-:W-:-:S00]  /*01b0*/  BRA `(.L_x_0) ;  /* 0xfffffffc00fc7947 */ /* 0x000fc0000383ffff */
[----:B------:R-:W-:-:S00]  /*01c0*/  NOP ;  /* 0x0000000000007918 */ /* 0x000fc00000000000 */
        /* <DEDUP_REMOVED lines=11> */
.L_x_2:


//--------------------- .text.addOne              --------------------------
	.section	.text.addOne,"ax",@progbits
	.align	128
        .global         addOne
        .type           addOne,@function
        .size           addOne,(.L_x_3 - addOne)
        .other          addOne,@"STO_CUDA_ENTRY STV_DEFAULT"
addOne:
.text.addOne:
        /* <DEDUP_REMOVED lines=18> */
[----:B------:R-:W1:Y:S01]  /*0120*/  LDCU.64 UR4, c[0x0][0x358] ;  /* 0x00006b00ff0477ac */ /* 0x000e620008000a00 */
[----:B0-----:R-:W-:-:S05]  /*0130*/  IMAD.WIDE R2, R5, 0x8, R2 ;  /* 0x0000000805027825 */ /* 0x001fca00078e0202 */
[----:B-1----:R-:W2:Y:S02]  /*0140*/  LDG.E.64 R4, desc[UR4][R2.64] ;  /* 0x0000000402047981 */ /* 0x002ea4000c1e1b00 */
[----:B--2---:R-:W-:-:S07]  /*0150*/  DADD R4, R4, 1 ;  /* 0x3ff0000004047429 */ /* 0x004fce0000000000 */
[----:B------:R-:W-:Y:S01]  /*0160*/  STG.E.64 desc[UR4][R2.64], R4 ;  /* 0x0000000402007986 */ /* 0x000fe2000c101b04 */
[----:B------:R-:W-:Y:S05]  /*0170*/  EXIT ;  /* 0x000000000000794d */ /* 0x000fea0003800000 */
.L_x_1:
        /* <DEDUP_REMOVED lines=16> */
.L_x_3:


//--------------------- .nv.shared.reserved.0     --------------------------
	.section	.nv.shared.reserved.0,"aw",@nobits
	.weak		__nv_reservedSMEM_offset_0_alias
	.size		__nv_reservedSMEM_offset_0_alias, 0, 64
	.other		__nv_reservedSMEM_offset_0_alias,@"STO_CUDA_RESERVED_SHARED STV_DEFAULT"
__nv_reservedSMEM_offset_0_alias:
	.zero		0
	.zero		64


//--------------------- .nv.constant0.addOneFloat --------------------------
	.section	.nv.constant0.addOneFloat,"a",@progbits
	.sectionflags	@""
	.align	4
.nv.constant0.addOneFloat:
	.zero		920


//--------------------- .nv.constant0.addOne      --------------------------
	.section	.nv.constant0.addOne,"a",@progbits
	.sectionflags	@""
	.align	4
.nv.constant0.addOne:
	.zero		908


//--------------------- SYMBOLS --------------------------

	.type		.nv.reservedSmem.offset0,@object
	.size		.nv.reservedSmem.offset0,0x4
